//
// Generated by NVIDIA NVVM Compiler
//
// Compiler Build ID: CL-36424714
// Cuda compilation tools, release 13.0, V13.0.88
// Based on NVVM 20.0.0
//

.version 9.0
.target sm_100
.address_size 64

	// .globl	_Z11matMulTiledPiS_S_iii
// _ZZ11matMulTiledPiS_S_iiiE5tileA has been demoted
// _ZZ11matMulTiledPiS_S_iiiE5tileB has been demoted

.visible .entry _Z11matMulTiledPiS_S_iii(
	.param .u64 .ptr .align 1 _Z11matMulTiledPiS_S_iii_param_0,
	.param .u64 .ptr .align 1 _Z11matMulTiledPiS_S_iii_param_1,
	.param .u64 .ptr .align 1 _Z11matMulTiledPiS_S_iii_param_2,
	.param .u32 _Z11matMulTiledPiS_S_iii_param_3,
	.param .u32 _Z11matMulTiledPiS_S_iii_param_4,
	.param .u32 _Z11matMulTiledPiS_S_iii_param_5
)
{
	.reg .pred 	%p<12>;
	.reg .b32 	%r<155>;
	.reg .b64 	%rd<13>;
	// demoted variable
	.shared .align 4 .b8 _ZZ11matMulTiledPiS_S_iiiE5tileA[4096];
	// demoted variable
	.shared .align 4 .b8 _ZZ11matMulTiledPiS_S_iiiE5tileB[4096];
	ld.param.u64 	%rd4, [_Z11matMulTiledPiS_S_iii_param_0];
	ld.param.u64 	%rd5, [_Z11matMulTiledPiS_S_iii_param_1];
	ld.param.u64 	%rd6, [_Z11matMulTiledPiS_S_iii_param_2];
	ld.param.u32 	%r30, [_Z11matMulTiledPiS_S_iii_param_3];
	ld.param.u32 	%r31, [_Z11matMulTiledPiS_S_iii_param_4];
	ld.param.u32 	%r32, [_Z11matMulTiledPiS_S_iii_param_5];
	mov.u32 	%r34, %ctaid.y;
	mov.u32 	%r35, %ntid.y;
	mov.u32 	%r148, %tid.y;
	mad.lo.s32 	%r2, %r34, %r35, %r148;
	mov.u32 	%r36, %ctaid.x;
	mov.u32 	%r37, %ntid.x;
	mov.u32 	%r146, %tid.x;
	mad.lo.s32 	%r4, %r36, %r37, %r146;
	shl.b32 	%r38, %r148, 7;
	mov.u32 	%r39, _ZZ11matMulTiledPiS_S_iiiE5tileA;
	add.s32 	%r5, %r39, %r38;
	shl.b32 	%r40, %r146, 2;
	add.s32 	%r6, %r5, %r40;
	mov.b32 	%r154, 0;
	st.shared.u32 	[%r6], %r154;
	mov.u32 	%r41, _ZZ11matMulTiledPiS_S_iiiE5tileB;
	add.s32 	%r42, %r41, %r38;
	add.s32 	%r7, %r42, %r40;
	st.shared.u32 	[%r7], %r154;
	setp.lt.s32 	%p1, %r32, 1;
	@%p1 bra 	$L__BB0_7;
	add.s32 	%r44, %r32, 31;
	shr.u32 	%r45, %r44, 5;
	add.s32 	%r8, %r41, %r40;
	neg.s32 	%r150, %r45;
	mad.lo.s32 	%r149, %r148, %r31, %r4;
	shl.b32 	%r11, %r31, 5;
	mad.lo.s32 	%r147, %r32, %r2, %r146;
	cvta.to.global.u64 	%rd1, %rd4;
	cvta.to.global.u64 	%rd2, %rd5;
	mov.b32 	%r154, 0;
$L__BB0_2:
	setp.ge.s32 	%p2, %r2, %r30;
	mul.wide.s32 	%rd7, %r147, 4;
	add.s64 	%rd3, %rd1, %rd7;
	setp.ge.s32 	%p3, %r146, %r32;
	mov.b32 	%r152, 0;
	or.pred  	%p4, %p2, %p3;
	@%p4 bra 	$L__BB0_4;
	ld.global.u32 	%r152, [%rd3];
$L__BB0_4:
	setp.ge.s32 	%p5, %r4, %r31;
	st.shared.u32 	[%r6], %r152;
	setp.ge.s32 	%p6, %r148, %r32;
	mov.b32 	%r153, 0;
	or.pred  	%p7, %p5, %p6;
	@%p7 bra 	$L__BB0_6;
	mul.wide.s32 	%rd8, %r149, 4;
	add.s64 	%rd9, %rd2, %rd8;
	ld.global.u32 	%r153, [%rd9];
$L__BB0_6:
	st.shared.u32 	[%r7], %r153;
	bar.sync 	0;
	ld.shared.u32 	%r50, [%r5];
	ld.shared.u32 	%r51, [%r8];
	mad.lo.s32 	%r52, %r51, %r50, %r154;
	ld.shared.u32 	%r53, [%r5+4];
	ld.shared.u32 	%r54, [%r8+128];
	mad.lo.s32 	%r55, %r54, %r53, %r52;
	ld.shared.u32 	%r56, [%r5+8];
	ld.shared.u32 	%r57, [%r8+256];
	mad.lo.s32 	%r58, %r57, %r56, %r55;
	ld.shared.u32 	%r59, [%r5+12];
	ld.shared.u32 	%r60, [%r8+384];
	mad.lo.s32 	%r61, %r60, %r59, %r58;
	ld.shared.u32 	%r62, [%r5+16];
	ld.shared.u32 	%r63, [%r8+512];
	mad.lo.s32 	%r64, %r63, %r62, %r61;
	ld.shared.u32 	%r65, [%r5+20];
	ld.shared.u32 	%r66, [%r8+640];
	mad.lo.s32 	%r67, %r66, %r65, %r64;
	ld.shared.u32 	%r68, [%r5+24];
	ld.shared.u32 	%r69, [%r8+768];
	mad.lo.s32 	%r70, %r69, %r68, %r67;
	ld.shared.u32 	%r71, [%r5+28];
	ld.shared.u32 	%r72, [%r8+896];
	mad.lo.s32 	%r73, %r72, %r71, %r70;
	ld.shared.u32 	%r74, [%r5+32];
	ld.shared.u32 	%r75, [%r8+1024];
	mad.lo.s32 	%r76, %r75, %r74, %r73;
	ld.shared.u32 	%r77, [%r5+36];
	ld.shared.u32 	%r78, [%r8+1152];
	mad.lo.s32 	%r79, %r78, %r77, %r76;
	ld.shared.u32 	%r80, [%r5+40];
	ld.shared.u32 	%r81, [%r8+1280];
	mad.lo.s32 	%r82, %r81, %r80, %r79;
	ld.shared.u32 	%r83, [%r5+44];
	ld.shared.u32 	%r84, [%r8+1408];
	mad.lo.s32 	%r85, %r84, %r83, %r82;
	ld.shared.u32 	%r86, [%r5+48];
	ld.shared.u32 	%r87, [%r8+1536];
	mad.lo.s32 	%r88, %r87, %r86, %r85;
	ld.shared.u32 	%r89, [%r5+52];
	ld.shared.u32 	%r90, [%r8+1664];
	mad.lo.s32 	%r91, %r90, %r89, %r88;
	ld.shared.u32 	%r92, [%r5+56];
	ld.shared.u32 	%r93, [%r8+1792];
	mad.lo.s32 	%r94, %r93, %r92, %r91;
	ld.shared.u32 	%r95, [%r5+60];
	ld.shared.u32 	%r96, [%r8+1920];
	mad.lo.s32 	%r97, %r96, %r95, %r94;
	ld.shared.u32 	%r98, [%r5+64];
	ld.shared.u32 	%r99, [%r8+2048];
	mad.lo.s32 	%r100, %r99, %r98, %r97;
	ld.shared.u32 	%r101, [%r5+68];
	ld.shared.u32 	%r102, [%r8+2176];
	mad.lo.s32 	%r103, %r102, %r101, %r100;
	ld.shared.u32 	%r104, [%r5+72];
	ld.shared.u32 	%r105, [%r8+2304];
	mad.lo.s32 	%r106, %r105, %r104, %r103;
	ld.shared.u32 	%r107, [%r5+76];
	ld.shared.u32 	%r108, [%r8+2432];
	mad.lo.s32 	%r109, %r108, %r107, %r106;
	ld.shared.u32 	%r110, [%r5+80];
	ld.shared.u32 	%r111, [%r8+2560];
	mad.lo.s32 	%r112, %r111, %r110, %r109;
	ld.shared.u32 	%r113, [%r5+84];
	ld.shared.u32 	%r114, [%r8+2688];
	mad.lo.s32 	%r115, %r114, %r113, %r112;
	ld.shared.u32 	%r116, [%r5+88];
	ld.shared.u32 	%r117, [%r8+2816];
	mad.lo.s32 	%r118, %r117, %r116, %r115;
	ld.shared.u32 	%r119, [%r5+92];
	ld.shared.u32 	%r120, [%r8+2944];
	mad.lo.s32 	%r121, %r120, %r119, %r118;
	ld.shared.u32 	%r122, [%r5+96];
	ld.shared.u32 	%r123, [%r8+3072];
	mad.lo.s32 	%r124, %r123, %r122, %r121;
	ld.shared.u32 	%r125, [%r5+100];
	ld.shared.u32 	%r126, [%r8+3200];
	mad.lo.s32 	%r127, %r126, %r125, %r124;
	ld.shared.u32 	%r128, [%r5+104];
	ld.shared.u32 	%r129, [%r8+3328];
	mad.lo.s32 	%r130, %r129, %r128, %r127;
	ld.shared.u32 	%r131, [%r5+108];
	ld.shared.u32 	%r132, [%r8+3456];
	mad.lo.s32 	%r133, %r132, %r131, %r130;
	ld.shared.u32 	%r134, [%r5+112];
	ld.shared.u32 	%r135, [%r8+3584];
	mad.lo.s32 	%r136, %r135, %r134, %r133;
	ld.shared.u32 	%r137, [%r5+116];
	ld.shared.u32 	%r138, [%r8+3712];
	mad.lo.s32 	%r139, %r138, %r137, %r136;
	ld.shared.u32 	%r140, [%r5+120];
	ld.shared.u32 	%r141, [%r8+3840];
	mad.lo.s32 	%r142, %r141, %r140, %r139;
	ld.shared.u32 	%r143, [%r5+124];
	ld.shared.u32 	%r144, [%r8+3968];
	mad.lo.s32 	%r154, %r144, %r143, %r142;
	add.s32 	%r150, %r150, 1;
	setp.ne.s32 	%p8, %r150, 0;
	add.s32 	%r149, %r149, %r11;
	add.s32 	%r148, %r148, 32;
	add.s32 	%r147, %r147, 32;
	add.s32 	%r146, %r146, 32;
	@%p8 bra 	$L__BB0_2;
$L__BB0_7:
	setp.ge.s32 	%p9, %r2, %r30;
	setp.ge.s32 	%p10, %r4, %r31;
	or.pred  	%p11, %p9, %p10;
	@%p11 bra 	$L__BB0_9;
	mad.lo.s32 	%r145, %r31, %r2, %r4;
	cvta.to.global.u64 	%rd10, %rd6;
	mul.wide.s32 	%rd11, %r145, 4;
	add.s64 	%rd12, %rd10, %rd11;
	st.global.u32 	[%rd12], %r154;
$L__BB0_9:
	ret;

}


// ===== COMPILED SASS (sm_100) =====

	.target	sm_100

	.elftype	@"ET_EXEC"


//--------------------- .note.nv.tkinfo           --------------------------
	.section	.note.nv.tkinfo,"",@"SHT_NOTE"
	.sectionflags	@"SHF_NOTE_NV_TKINFO"
	.tkinfo
        /*0018*/ 	.word	0x00000002
        /*0030*/ 	.string	""
        /*0030*/ 	.string	"ptxas"
        /*0030*/ 	.string	"Cuda compilation tools, release 13.0, V13.0.88"
        /*0030*/ 	.string	"Build cuda_13.0.r13.0/compiler.36424714_0"
        /*0030*/ 	.string	"-arch sm_100 -m 64 "



//--------------------- .note.nv.cuinfo           --------------------------
	.section	.note.nv.cuinfo,"",@"SHT_NOTE"
	.sectionflags	@"SHF_NOTE_NV_CUINFO"
        /*0018*/ 	.short	0x0002
        /*001a*/ 	.short	0x0064
        /*001c*/ 	.short	0x0082
	.zero		2


//--------------------- .nv.info                  --------------------------
	.section	.nv.info,"",@"SHT_CUDA_INFO"
	.align	4


	//----- nvinfo : EIATTR_REGCOUNT
	.align		4
        /*0000*/ 	.byte	0x04, 0x2f
        /*0002*/ 	.short	(.L_1 - .L_0)
	.align		4
.L_0:
        /*0004*/ 	.word	index@(_Z11matMulTiledPiS_S_iii)
        /*0008*/ 	.word	0x0000001f


	//----- nvinfo : EIATTR_FRAME_SIZE
	.align		4
.L_1:
        /*000c*/ 	.byte	0x04, 0x11
        /*000e*/ 	.short	(.L_3 - .L_2)
	.align		4
.L_2:
        /*0010*/ 	.word	index@(_Z11matMulTiledPiS_S_iii)
        /*0014*/ 	.word	0x00000000


	//----- nvinfo : EIATTR_MIN_STACK_SIZE
	.align		4
.L_3:
        /*0018*/ 	.byte	0x04, 0x12
        /*001a*/ 	.short	(.L_5 - .L_4)
	.align		4
.L_4:
        /*001c*/ 	.word	index@(_Z11matMulTiledPiS_S_iii)
        /*0020*/ 	.word	0x00000000
.L_5:


//--------------------- .nv.compat                --------------------------
	.section	.nv.compat,"",@"SHT_CUDA_COMPAT_INFO"
	.align	4
        /*0000*/ 	.byte	0x02, 0x09, 0x00, 0x00, 0x02, 0x02, 0x01, 0x00, 0x02, 0x05, 0x05, 0x00, 0x03, 0x07, 0x01, 0x01
        /*0010*/ 	.byte	0x02, 0x03, 0x00, 0x00, 0x02, 0x06, 0x01, 0x00, 0x04, 0x0b, 0x08, 0x00, 0x09, 0x00, 0x00, 0x00
        /*0020*/ 	.byte	0x00, 0x00, 0x00, 0x00


//--------------------- .nv.info._Z11matMulTiledPiS_S_iii --------------------------
	.section	.nv.info._Z11matMulTiledPiS_S_iii,"",@"SHT_CUDA_INFO"
	.sectionflags	@""
	.align	4


	//----- nvinfo : EIATTR_CUDA_API_VERSION
	.align		4
        /*0000*/ 	.byte	0x04, 0x37
        /*0002*/ 	.short	(.L_7 - .L_6)
.L_6:
        /*0004*/ 	.word	0x00000082


	//----- nvinfo : EIATTR_KPARAM_INFO
	.align		4
.L_7:
        /*0008*/ 	.byte	0x04, 0x17
        /*000a*/ 	.short	(.L_9 - .L_8)
.L_8:
        /*000c*/ 	.word	0x00000000
        /*0010*/ 	.short	0x0005
        /*0012*/ 	.short	0x0020
        /*0014*/ 	.byte	0x00, 0xf0, 0x11, 0x00


	//----- nvinfo : EIATTR_KPARAM_INFO
	.align		4
.L_9:
        /*0018*/ 	.byte	0x04, 0x17
        /*001a*/ 	.short	(.L_11 - .L_10)
.L_10:
        /*001c*/ 	.word	0x00000000
        /*0020*/ 	.short	0x0004
        /*0022*/ 	.short	0x001c
        /*0024*/ 	.byte	0x00, 0xf0, 0x11, 0x00


	//----- nvinfo : EIATTR_KPARAM_INFO
	.align		4
.L_11:
        /*0028*/ 	.byte	0x04, 0x17
        /*002a*/ 	.short	(.L_13 - .L_12)
.L_12:
        /*002c*/ 	.word	0x00000000
        /*0030*/ 	.short	0x0003
        /*0032*/ 	.short	0x0018
        /*0034*/ 	.byte	0x00, 0xf0, 0x11, 0x00


	//----- nvinfo : EIATTR_KPARAM_INFO
	.align		4
.L_13:
        /*0038*/ 	.byte	0x04, 0x17
        /*003a*/ 	.short	(.L_15 - .L_14)
.L_14:
        /*003c*/ 	.word	0x00000000
        /*0040*/ 	.short	0x0002
        /*0042*/ 	.short	0x0010
        /*0044*/ 	.byte	0x00, 0xf5, 0x21, 0x00


	//----- nvinfo : EIATTR_KPARAM_INFO
	.align		4
.L_15:
        /*0048*/ 	.byte	0x04, 0x17
        /*004a*/ 	.short	(.L_17 - .L_16)
.L_16:
        /*004c*/ 	.word	0x00000000
        /*0050*/ 	.short	0x0001
        /*0052*/ 	.short	0x0008
        /*0054*/ 	.byte	0x00, 0xf5, 0x21, 0x00


	//----- nvinfo : EIATTR_KPARAM_INFO
	.align		4
.L_17:
        /*0058*/ 	.byte	0x04, 0x17
        /*005a*/ 	.short	(.L_19 - .L_18)
.L_18:
        /*005c*/ 	.word	0x00000000
        /*0060*/ 	.short	0x0000
        /*0062*/ 	.short	0x0000
        /*0064*/ 	.byte	0x00, 0xf5, 0x21, 0x00


	//----- nvinfo : EIATTR_SPARSE_MMA_MASK
	.align		4
.L_19:
        /*0068*/ 	.byte	0x03, 0x50
        /*006a*/ 	.short	0x0000


	//----- nvinfo : EIATTR_MAXREG_COUNT
	.align		4
        /*006c*/ 	.byte	0x03, 0x1b
        /*006e*/ 	.short	0x00ff


	//----- nvinfo : EIATTR_NUM_BARRIERS
	.align		4
        /*0070*/ 	.byte	0x02, 0x4c
        /*0072*/ 	.byte	0x01
	.zero		1


	//----- nvinfo : EIATTR_MERCURY_ISA_VERSION
	.align		4
        /*0074*/ 	.byte	0x03, 0x5f
        /*0076*/ 	.short	0x0101


	//----- nvinfo : EIATTR_VRC_CTA_INIT_COUNT
	.align		4
        /*0078*/ 	.byte	0x02, 0x4a
	.zero		1
	.zero		1


	//----- nvinfo : EIATTR_EXIT_INSTR_OFFSETS
	.align		4
        /*007c*/ 	.byte	0x04, 0x1c
        /*007e*/ 	.short	(.L_21 - .L_20)


	//   ....[0]....
.L_20:
        /*0080*/ 	.word	0x00000850


	//   ....[1]....
        /*0084*/ 	.word	0x000008a0


	//----- nvinfo : EIATTR_CBANK_PARAM_SIZE
	.align		4
.L_21:
        /*0088*/ 	.byte	0x03, 0x19
        /*008a*/ 	.short	0x0024


	//----- nvinfo : EIATTR_PARAM_CBANK
	.align		4
        /*008c*/ 	.byte	0x04, 0x0a
        /*008e*/ 	.short	(.L_23 - .L_22)
	.align		4
.L_22:
        /*0090*/ 	.word	index@(.nv.constant0._Z11matMulTiledPiS_S_iii)
        /*0094*/ 	.short	0x0380
        /*0096*/ 	.short	0x0024


	//----- nvinfo : EIATTR_SW_WAR
	.align		4
.L_23:
        /*0098*/ 	.byte	0x04, 0x36
        /*009a*/ 	.short	(.L_25 - .L_24)
.L_24:
        /*009c*/ 	.word	0x00000008
.L_25:


//--------------------- .nv.callgraph             --------------------------
	.section	.nv.callgraph,"",@"SHT_CUDA_CALLGRAPH"
	.align	4
	.sectionentsize	8
	.align		4
        /*0000*/ 	.word	0x00000000
	.align		4
        /*0004*/ 	.word	0xffffffff
	.align		4
        /*0008*/ 	.word	0x00000000
	.align		4
        /*000c*/ 	.word	0xfffffffe
	.align		4
        /*0010*/ 	.word	0x00000000
	.align		4
        /*0014*/ 	.word	0xfffffffd
	.align		4
        /*0018*/ 	.word	0x00000000
	.align		4
        /*001c*/ 	.word	0xfffffffc


//--------------------- .text._Z11matMulTiledPiS_S_iii --------------------------
	.section	.text._Z11matMulTiledPiS_S_iii,"ax",@progbits
	.align	128
        .global         _Z11matMulTiledPiS_S_iii
        .type           _Z11matMulTiledPiS_S_iii,@function
        .size           _Z11matMulTiledPiS_S_iii,(.L_x_3 - _Z11matMulTiledPiS_S_iii)
        .other          _Z11matMulTiledPiS_S_iii,@"STO_CUDA_ENTRY STV_DEFAULT"
_Z11matMulTiledPiS_S_iii:
.text._Z11matMulTiledPiS_S_iii:
[----:B------:R-:W-:Y:S01]  /*0000*/  LDC R1, c[0x0][0x37c] ;  /* 0x0000df00ff017b82 */ /* 0x000fe20000000800 */
[----:B------:R-:W0:Y:S07]  /*0010*/  S2R R6, SR_TID.Y ;  /* 0x0000000000067919 */ /* 0x000e2e0000002200 */
[----:B------:R-:W1:Y:S01]  /*0020*/  S2UR UR6, SR_CgaCtaId ;  /* 0x00000000000679c3 */ /* 0x000e620000008800 */
[----:B------:R-:W-:Y:S01]  /*0030*/  UMOV UR4, 0x400 ;  /* 0x0000040000047882 */ /* 0x000fe20000000000 */
[----:B------:R-:W2:Y:S01]  /*0040*/  LDCU UR10, c[0x0][0x3a0] ;  /* 0x00007400ff0a77ac */ /* 0x000ea20008000800 */
[----:B------:R-:W3:Y:S01]  /*0050*/  S2R R5, SR_TID.X ;  /* 0x0000000000057919 */ /* 0x000ee20000002100 */
[----:B------:R-:W-:Y:S01]  /*0060*/  HFMA2 R23, -RZ, RZ, 0, 0 ;  /* 0x00000000ff177431 */ /* 0x000fe200000001ff */
[----:B------:R-:W-:-:S03]  /*0070*/  UIADD3 UR5, UPT, UPT, UR4, 0x1000, URZ ;  /* 0x0000100004057890 */ /* 0x000fc6000fffe0ff */
[----:B------:R-:W4:Y:S08]  /*0080*/  LDC R18, c[0x0][0x364] ;  /* 0x0000d900ff127b82 */ /* 0x000f300000000800 */
[----:B------:R-:W4:Y:S01]  /*0090*/  S2UR UR8, SR_CTAID.Y ;  /* 0x00000000000879c3 */ /* 0x000f220000002600 */
[----:B--2---:R-:W-:Y:S02]  /*00a0*/  UISETP.GE.AND UP0, UPT, UR10, 0x1, UPT ;  /* 0x000000010a00788c */ /* 0x004fe4000bf06270 */
[----:B-1----:R-:W-:-:S05]  /*00b0*/  ULEA UR4, UR6, UR4, 0x18 ;  /* 0x0000000406047291 */ /* 0x002fca000f8ec0ff */
[----:B------:R-:W1:Y:S01]  /*00c0*/  S2UR UR9, SR_CTAID.X ;  /* 0x00000000000979c3 */ /* 0x000e620000002500 */
[----:B------:R-:W-:Y:S01]  /*00d0*/  ULEA UR5, UR6, UR5, 0x18 ;  /* 0x0000000506057291 */ /* 0x000fe2000f8ec0ff */
[----:B------:R-:W2:Y:S01]  /*00e0*/  LDCU.64 UR6, c[0x0][0x358] ;  /* 0x00006b00ff0677ac */ /* 0x000ea20008000a00 */
[----:B0-----:R-:W-:-:S04]  /*00f0*/  LEA R17, R6, UR4, 0x7 ;  /* 0x0000000406117c11 */ /* 0x001fc8000f8e38ff */
[----:B------:R-:W-:Y:S01]  /*0100*/  LEA R7, R6, UR5, 0x7 ;  /* 0x0000000506077c11 */ /* 0x000fe2000f8e38ff */
[----:B------:R-:W1:Y:S01]  /*0110*/  LDC R19, c[0x0][0x360] ;  /* 0x0000d800ff137b82 */ /* 0x000e620000000800 */
[C---:B---3--:R-:W-:Y:S02]  /*0120*/  LEA R16, R5.reuse, R17, 0x2 ;  /* 0x0000001105107211 */ /* 0x048fe400078e10ff */
[----:B------:R-:W-:-:S03]  /*0130*/  LEA R7, R5, R7, 0x2 ;  /* 0x0000000705077211 */ /* 0x000fc600078e10ff */
[----:B------:R0:W-:Y:S01]  /*0140*/  STS [R16], RZ ;  /* 0x000000ff10007388 */ /* 0x0001e20000000800 */
[----:B----4-:R-:W-:-:S03]  /*0150*/  IMAD R18, R18, UR8, R6 ;  /* 0x0000000812127c24 */ /* 0x010fc6000f8e0206 */
[----:B------:R0:W-:Y:S01]  /*0160*/  STS [R7], RZ ;  /* 0x000000ff07007388 */ /* 0x0001e20000000800 */
[----:B-1----:R-:W-:Y:S01]  /*0170*/  IMAD R19, R19, UR9, R5 ;  /* 0x0000000913137c24 */ /* 0x002fe2000f8e0205 */
[----:B0-2---:R-:W-:Y:S06]  /*0180*/  BRA.U !UP0, `(.L_x_0) ;  /* 0x0000000508a47547 */ /* 0x005fec000b800000 */
[----:B------:R-:W0:Y:S01]  /*0190*/  LDC R2, c[0x0][0x39c] ;  /* 0x0000e700ff027b82 */ /* 0x000e220000000800 */
[----:B------:R-:W1:Y:S01]  /*01a0*/  LDCU UR8, c[0x0][0x39c] ;  /* 0x00007380ff0877ac */ /* 0x000e620008000800 */
[----:B------:R-:W-:Y:S01]  /*01b0*/  LEA R4, R5, UR5, 0x2 ;  /* 0x0000000505047c11 */ /* 0x000fe2000f8e10ff */
[----:B------:R-:W-:Y:S01]  /*01c0*/  IMAD R0, R18, UR10, R5 ;  /* 0x0000000a12007c24 */ /* 0x000fe2000f8e0205 */
[----:B------:R-:W-:Y:S01]  /*01d0*/  MOV R23, RZ ;  /* 0x000000ff00177202 */ /* 0x000fe20000000f00 */
[----:B------:R-:W-:Y:S01]  /*01e0*/  UIADD3 UR4, UPT, UPT, UR10, 0x1f, URZ ;  /* 0x0000001f0a047890 */ /* 0x000fe2000fffe0ff */
[----:B------:R-:W2:Y:S02]  /*01f0*/  LDCU UR11, c[0x0][0x3a0] ;  /* 0x00007400ff0b77ac */ /* 0x000ea40008000800 */
[----:B------:R-:W3:Y:S01]  /*0200*/  LDC.64 R20, c[0x0][0x380] ;  /* 0x0000e000ff147b82 */ /* 0x000ee20000000a00 */
[----:B------:R-:W-:Y:S01]  /*0210*/  USHF.R.U32.HI UR4, URZ, 0x5, UR4 ;  /* 0x00000005ff047899 */ /* 0x000fe20008011604 */
[----:B------:R-:W4:Y:S03]  /*0220*/  LDCU UR9, c[0x0][0x398] ;  /* 0x00007300ff0977ac */ /* 0x000f260008000800 */
[----:B------:R-:W-:Y:S01]  /*0230*/  UIADD3 UR4, UPT, UPT, -UR4, URZ, URZ ;  /* 0x000000ff04047290 */ /* 0x000fe2000fffe1ff */
[----:B-1----:R-:W-:-:S11]  /*0240*/  IMAD R3, R6, UR8, R19 ;  /* 0x0000000806037c24 */ /* 0x002fd6000f8e0213 */
.L_x_1:
[----:B--2---:R-:W-:Y:S01]  /*0250*/  ISETP.GE.AND P0, PT, R6, UR11, PT ;  /* 0x0000000b06007c0c */ /* 0x004fe2000bf06270 */
[----:B------:R-:W-:Y:S01]  /*0260*/  HFMA2 R22, -RZ, RZ, 0, 0 ;  /* 0x00000000ff167431 */ /* 0x000fe200000001ff */
[----:B------:R-:W-:Y:S01]  /*0270*/  ISETP.GE.AND P1, PT, R5, UR11, PT ;  /* 0x0000000b05007c0c */ /* 0x000fe2000bf26270 */
[----:B---3--:R-:W-:Y:S01]  /*0280*/  IMAD.WIDE R8, R0, 0x4, R20 ;  /* 0x0000000400087825 */ /* 0x008fe200078e0214 */
[----:B0-----:R-:W-:Y:S02]  /*0290*/  ISETP.GE.OR P0, PT, R19, R2, P0 ;  /* 0x000000021300720c */ /* 0x001fe40000706670 */
[----:B----4-:R-:W-:Y:S02]  /*02a0*/  ISETP.GE.OR P1, PT, R18, UR9, P1 ;  /* 0x0000000912007c0c */ /* 0x010fe40008f26670 */
[----:B------:R-:W-:-:S09]  /*02b0*/  MOV R27, RZ ;  /* 0x000000ff001b7202 */ /* 0x000fd20000000f00 */
[----:B------:R-:W0:Y:S02]  /*02c0*/  @!P0 LDC.64 R10, c[0x0][0x388] ;  /* 0x0000e200ff0a8b82 */ /* 0x000e240000000a00 */
[----:B------:R-:W2:Y:S01]  /*02d0*/  @!P1 LDG.E R27, desc[UR6][R8.64] ;  /* 0x00000006081b9981 */ /* 0x000ea2000c1e1900 */
[----:B0-----:R-:W-:-:S05]  /*02e0*/  @!P0 IMAD.WIDE R10, R3, 0x4, R10 ;  /* 0x00000004030a8825 */ /* 0x001fca00078e020a */
[----:B------:R-:W3:Y:S04]  /*02f0*/  @!P0 LDG.E R22, desc[UR6][R10.64] ;  /* 0x000000060a168981 */ /* 0x000ee8000c1e1900 */
[----:B--2---:R-:W-:Y:S04]  /*0300*/  STS [R16], R27 ;  /* 0x0000001b10007388 */ /* 0x004fe80000000800 */
[----:B---3--:R-:W-:Y:S01]  /*0310*/  STS [R7], R22 ;  /* 0x0000001607007388 */ /* 0x008fe20000000800 */
[----:B------:R-:W-:Y:S06]  /*0320*/  BAR.SYNC.DEFER_BLOCKING 0x0 ;  /* 0x0000000000007b1d */ /* 0x000fec0000010000 */
[----:B------:R-:W-:Y:S04]  /*0330*/  LDS R26, [R4] ;  /* 0x00000000041a7984 */ /* 0x000fe80000000800 */
[----:B------:R-:W0:Y:S04]  /*0340*/  LDS.128 R12, [R17] ;  /* 0x00000000110c7984 */ /* 0x000e280000000c00 */
[----:B------:R-:W1:Y:S04]  /*0350*/  LDS R28, [R4+0x80] ;  /* 0x00008000041c7984 */ /* 0x000e680000000800 */
[----:B------:R-:W2:Y:S04]  /*0360*/  LDS R25, [R4+0x100] ;  /* 0x0001000004197984 */ /* 0x000ea80000000800 */
[----:B------:R-:W3:Y:S04]  /*0370*/  LDS R24, [R4+0x180] ;  /* 0x0001800004187984 */ /* 0x000ee80000000800 */
[----:B------:R-:W-:Y:S04]  /*0380*/  LDS.128 R8, [R17+0x10] ;  /* 0x0000100011087984 */ /* 0x000fe80000000c00 */
[----:B------:R-:W-:Y:S04]  /*0390*/  LDS R22, [R4+0x280] ;  /* 0x0002800004167984 */ /* 0x000fe80000000800 */
[----:B------:R-:W-:Y:S01]  /*03a0*/  LDS R27, [R4+0xc00] ;  /* 0x000c0000041b7984 */ /* 0x000fe20000000800 */
[----:B0-----:R-:W-:-:S03]  /*03b0*/  IMAD R12, R12, R26, R23 ;  /* 0x0000001a0c0c7224 */ /* 0x001fc600078e0217 */
[----:B------:R-:W0:Y:S01]  /*03c0*/  LDS R23, [R4+0x200] ;  /* 0x0002000004177984 */ /* 0x000e220000000800 */
[----:B-1----:R-:W-:-:S03]  /*03d0*/  IMAD R12, R28, R13, R12 ;  /* 0x0000000d1c0c7224 */ /* 0x002fc600078e020c */
[----:B------:R-:W-:Y:S01]  /*03e0*/  LDS R26, [R4+0xb80] ;  /* 0x000b8000041a7984 */ /* 0x000fe20000000800 */
[----:B--2---:R-:W-:-:S03]  /*03f0*/  IMAD R12, R25, R14, R12 ;  /* 0x0000000e190c7224 */ /* 0x004fc600078e020c */
[----:B------:R-:W1:Y:S01]  /*0400*/  LDS R25, [R4+0x300] ;  /* 0x0003000004197984 */ /* 0x000e620000000800 */
[----:B---3--:R-:W-:-:S03]  /*0410*/  IMAD R12, R24, R15, R12 ;  /* 0x0000000f180c7224 */ /* 0x008fc600078e020c */
[----:B------:R-:W2:Y:S01]  /*0420*/  LDS R24, [R4+0x380] ;  /* 0x0003800004187984 */ /* 0x000ea20000000800 */
[----:B0-----:R-:W-:-:S03]  /*0430*/  IMAD R8, R8, R23, R12 ;  /* 0x0000001708087224 */ /* 0x001fc600078e020c */
[----:B------:R-:W-:Y:S04]  /*0440*/  LDS R23, [R4+0x400] ;  /* 0x0004000004177984 */ /* 0x000fe80000000800 */
[----:B------:R-:W0:Y:S01]  /*0450*/  LDS.128 R12, [R17+0x20] ;  /* 0x00002000110c7984 */ /* 0x000e220000000c00 */
[----:B------:R-:W-:-:S03]  /*0460*/  IMAD R8, R22, R9, R8 ;  /* 0x0000000916087224 */ /* 0x000fc600078e0208 */
[----:B------:R-:W3:Y:S01]  /*0470*/  LDS R22, [R4+0x480] ;  /* 0x0004800004167984 */ /* 0x000ee20000000800 */
[----:B-1----:R-:W-:-:S03]  /*0480*/  IMAD R8, R25, R10, R8 ;  /* 0x0000000a19087224 */ /* 0x002fc600078e0208 */
[----:B------:R-:W1:Y:S01]  /*0490*/  LDS R25, [R4+0x500] ;  /* 0x0005000004197984 */ /* 0x000e620000000800 */
[----:B--2---:R-:W-:-:S03]  /*04a0*/  IMAD R8, R24, R11, R8 ;  /* 0x0000000b18087224 */ /* 0x004fc600078e0208 */
[----:B------:R-:W2:Y:S01]  /*04b0*/  LDS R24, [R4+0x580] ;  /* 0x0005800004187984 */ /* 0x000ea20000000800 */
[----:B0-----:R-:W-:-:S03]  /*04c0*/  IMAD R12, R12, R23, R8 ;  /* 0x000000170c0c7224 */ /* 0x001fc600078e0208 */
[----:B------:R-:W-:Y:S04]  /*04d0*/  LDS R23, [R4+0x600] ;  /* 0x0006000004177984 */ /* 0x000fe80000000800 */
[----:B------:R-:W0:Y:S01]  /*04e0*/  LDS.128 R8, [R17+0x30] ;  /* 0x0000300011087984 */ /* 0x000e220000000c00 */
[----:B---3--:R-:W-:-:S03]  /*04f0*/  IMAD R12, R22, R13, R12 ;  /* 0x0000000d160c7224 */ /* 0x008fc600078e020c */
        /* <DEDUP_REMOVED lines=22> */
[----:B------:R-:W-:Y:S01]  /*0660*/  LDS R24, [R4+0xc80] ;  /* 0x000c800004187984 */ /* 0x000fe20000000800 */
[----:B0-----:R-:W-:-:S03]  /*0670*/  IMAD R8, R8, R23, R12 ;  /* 0x0000001708087224 */ /* 0x001fc600078e020c */
[----:B------:R-:W0:Y:S01]  /*0680*/  LDS.128 R12, [R17+0x60] ;  /* 0x00006000110c7984 */ /* 0x000e220000000c00 */
[----:B---3--:R-:W-:-:S03]  /*0690*/  IMAD R8, R22, R9, R8 ;  /* 0x0000000916087224 */ /* 0x008fc600078e0208 */
[----:B------:R-:W2:Y:S01]  /*06a0*/  LDS R23, [R4+0xd00] ;  /* 0x000d000004177984 */ /* 0x000ea20000000800 */
[----:B-1----:R-:W-:-:S03]  /*06b0*/  IMAD R8, R25, R10, R8 ;  /* 0x0000000a19087224 */ /* 0x002fc600078e0208 */
[----:B------:R-:W1:Y:S01]  /*06c0*/  LDS R22, [R4+0xd80] ;  /* 0x000d800004167984 */ /* 0x000e620000000800 */
[----:B------:R-:W-:-:S03]  /*06d0*/  IMAD R8, R26, R11, R8 ;  /* 0x0000000b1a087224 */ /* 0x000fc600078e0208 */
[----:B------:R-:W-:Y:S04]  /*06e0*/  LDS R25, [R4+0xe00] ;  /* 0x000e000004197984 */ /* 0x000fe80000000800 */
[----:B------:R-:W-:Y:S01]  /*06f0*/  LDS R26, [R4+0xe80] ;  /* 0x000e8000041a7984 */ /* 0x000fe20000000800 */
[----:B0-----:R-:W-:-:S03]  /*0700*/  IMAD R12, R12, R27, R8 ;  /* 0x0000001b0c0c7224 */ /* 0x001fc600078e0208 */
[----:B------:R-:W0:Y:S01]  /*0710*/  LDS.128 R8, [R17+0x70] ;  /* 0x0000700011087984 */ /* 0x000e220000000c00 */
[----:B------:R-:W-:-:S03]  /*0720*/  IMAD R24, R24, R13, R12 ;  /* 0x0000000d18187224 */ /* 0x000fc600078e020c */
[----:B------:R-:W3:Y:S04]  /*0730*/  LDS R13, [R4+0xf00] ;  /* 0x000f0000040d7984 */ /* 0x000ee80000000800 */
[----:B------:R-:W4:Y:S01]  /*0740*/  LDS R12, [R4+0xf80] ;  /* 0x000f8000040c7984 */ /* 0x000f220000000800 */
[----:B--2---:R-:W-:Y:S01]  /*0750*/  IMAD R14, R23, R14, R24 ;  /* 0x0000000e170e7224 */ /* 0x004fe200078e0218 */
[----:B------:R-:W-:-:S03]  /*0760*/  UIADD3 UR4, UPT, UPT, UR4, 0x1, URZ ;  /* 0x0000000104047890 */ /* 0x000fc6000fffe0ff */
[----:B-1----:R-:W-:Y:S01]  /*0770*/  IMAD R14, R22, R15, R14 ;  /* 0x0000000f160e7224 */ /* 0x002fe200078e020e */
[----:B------:R-:W-:Y:S01]  /*0780*/  UISETP.NE.AND UP0, UPT, UR4, URZ, UPT ;  /* 0x000000ff0400728c */ /* 0x000fe2000bf05270 */
[----:B------:R-:W-:Y:S02]  /*0790*/  IADD3 R6, PT, PT, R6, 0x20, RZ ;  /* 0x0000002006067810 */ /* 0x000fe40007ffe0ff */
[----:B------:R-:W-:Y:S02]  /*07a0*/  IADD3 R0, PT, PT, R0, 0x20, RZ ;  /* 0x0000002000007810 */ /* 0x000fe40007ffe0ff */
[----:B------:R-:W-:Y:S02]  /*07b0*/  IADD3 R5, PT, PT, R5, 0x20, RZ ;  /* 0x0000002005057810 */ /* 0x000fe40007ffe0ff */
[----:B------:R-:W-:Y:S01]  /*07c0*/  LEA R3, R2, R3, 0x5 ;  /* 0x0000000302037211 */ /* 0x000fe200078e28ff */
[----:B0-----:R-:W-:-:S04]  /*07d0*/  IMAD R8, R8, R25, R14 ;  /* 0x0000001908087224 */ /* 0x001fc800078e020e */
[----:B------:R-:W-:-:S04]  /*07e0*/  IMAD R8, R26, R9, R8 ;  /* 0x000000091a087224 */ /* 0x000fc800078e0208 */
[----:B---3--:R-:W-:-:S04]  /*07f0*/  IMAD R8, R13, R10, R8 ;  /* 0x0000000a0d087224 */ /* 0x008fc800078e0208 */
[----:B----4-:R-:W-:Y:S01]  /*0800*/  IMAD R23, R12, R11, R8 ;  /* 0x0000000b0c177224 */ /* 0x010fe200078e0208 */
[----:B------:R-:W-:Y:S06]  /*0810*/  BRA.U UP0, `(.L_x_1) ;  /* 0xfffffff9008c7547 */ /* 0x000fec000b83ffff */
.L_x_0:
[----:B------:R-:W0:Y:S02]  /*0820*/  LDCU.64 UR4, c[0x0][0x398] ;  /* 0x00007300ff0477ac */ /* 0x000e240008000a00 */
[----:B0-----:R-:W-:-:S04]  /*0830*/  ISETP.GE.AND P0, PT, R19, UR5, PT ;  /* 0x0000000513007c0c */ /* 0x001fc8000bf06270 */
[----:B------:R-:W-:-:S13]  /*0840*/  ISETP.GE.OR P0, PT, R18, UR4, P0 ;  /* 0x0000000412007c0c */ /* 0x000fda0008706670 */
[----:B------:R-:W-:Y:S05]  /*0850*/  @P0 EXIT ;  /* 0x000000000000094d */ /* 0x000fea0003800000 */
[----:B------:R-:W0:Y:S01]  /*0860*/  LDC.64 R2, c[0x0][0x390] ;  /* 0x0000e400ff027b82 */ /* 0x000e220000000a00 */
[----:B------:R-:W-:-:S04]  /*0870*/  IMAD R19, R18, UR5, R19 ;  /* 0x0000000512137c24 */ /* 0x000fc8000f8e0213 */
[----:B0-----:R-:W-:-:S05]  /*0880*/  IMAD.WIDE R2, R19, 0x4, R2 ;  /* 0x0000000413027825 */ /* 0x001fca00078e0202 */
[----:B------:R-:W-:Y:S01]  /*0890*/  STG.E desc[UR6][R2.64], R23 ;  /* 0x0000001702007986 */ /* 0x000fe2000c101906 */
[----:B------:R-:W-:Y:S05]  /*08a0*/  EXIT ;  /* 0x000000000000794d */ /* 0x000fea0003800000 */
.L_x_2:
[----:B------:R-:W-:-:S00]  /*08b0*/  BRA `(.L_x_2) ;  /* 0xfffffffc00fc7947 */ /* 0x000fc0000383ffff */
[----:B------:R-:W-:-:S00]  /*08c0*/  NOP ;  /* 0x0000000000007918 */ /* 0x000fc00000000000 */
        /* <DEDUP_REMOVED lines=11> */
.L_x_3:


//--------------------- .nv.shared._Z11matMulTiledPiS_S_iii --------------------------
	.section	.nv.shared._Z11matMulTiledPiS_S_iii,"aw",@nobits
	.sectionflags	@""
	.align	4
.nv.shared._Z11matMulTiledPiS_S_iii:
	.zero		9216


//--------------------- .nv.shared.reserved.0     --------------------------
	.section	.nv.shared.reserved.0,"aw",@nobits
	.weak		__nv_reservedSMEM_offset_0_alias
	.size		__nv_reservedSMEM_offset_0_alias, 0, 64
	.other		__nv_reservedSMEM_offset_0_alias,@"STO_CUDA_RESERVED_SHARED STV_DEFAULT"
__nv_reservedSMEM_offset_0_alias:
	.zero		0
	.zero		64


//--------------------- .nv.constant0._Z11matMulTiledPiS_S_iii --------------------------
	.section	.nv.constant0._Z11matMulTiledPiS_S_iii,"a",@progbits
	.sectionflags	@""
	.align	4
.nv.constant0._Z11matMulTiledPiS_S_iii:
	.zero		932


//--------------------- SYMBOLS --------------------------

	.type		.nv.reservedSmem.offset0,@object
	.size		.nv.reservedSmem.offset0,0x4
	.type		.nv.reservedSmem.cap,@object
	.size		.nv.reservedSmem.cap,0x4
